//
// Generated by NVIDIA NVVM Compiler
//
// Compiler Build ID: CL-36424714
// Cuda compilation tools, release 13.0, V13.0.88
// Based on NVVM 20.0.0
//

.version 9.0
.target sm_100
.address_size 64

	// .globl	_Z9addKernelPKiS0_Pi

.visible .entry _Z9addKernelPKiS0_Pi(
	.param .u64 .ptr .align 1 _Z9addKernelPKiS0_Pi_param_0,
	.param .u64 .ptr .align 1 _Z9addKernelPKiS0_Pi_param_1,
	.param .u64 .ptr .align 1 _Z9addKernelPKiS0_Pi_param_2
)
{


	ret;

}


// ===== COMPILED SASS (sm_100) =====

	.target	sm_100

	.elftype	@"ET_EXEC"


//--------------------- .note.nv.tkinfo           --------------------------
	.section	.note.nv.tkinfo,"",@"SHT_NOTE"
	.sectionflags	@"SHF_NOTE_NV_TKINFO"
	.tkinfo
        /*0018*/ 	.word	0x00000002
        /*0030*/ 	.string	""
        /*0030*/ 	.string	"ptxas"
        /*0030*/ 	.string	"Cuda compilation tools, release 13.0, V13.0.88"
        /*0030*/ 	.string	"Build cuda_13.0.r13.0/compiler.36424714_0"
        /*0030*/ 	.string	"-arch sm_100 -m 64 "



//--------------------- .note.nv.cuinfo           --------------------------
	.section	.note.nv.cuinfo,"",@"SHT_NOTE"
	.sectionflags	@"SHF_NOTE_NV_CUINFO"
        /*0018*/ 	.short	0x0002
        /*001a*/ 	.short	0x0064
        /*001c*/ 	.short	0x0082
	.zero		2


//--------------------- .nv.info                  --------------------------
	.section	.nv.info,"",@"SHT_CUDA_INFO"
	.align	4


	//----- nvinfo : EIATTR_REGCOUNT
	.align		4
        /*0000*/ 	.byte	0x04, 0x2f
        /*0002*/ 	.short	(.L_1 - .L_0)
	.align		4
.L_0:
        /*0004*/ 	.word	index@(_Z9addKernelPKiS0_Pi)
        /*0008*/ 	.word	0x00000004


	//----- nvinfo : EIATTR_FRAME_SIZE
	.align		4
.L_1:
        /*000c*/ 	.byte	0x04, 0x11
        /*000e*/ 	.short	(.L_3 - .L_2)
	.align		4
.L_2:
        /*0010*/ 	.word	index@(_Z9addKernelPKiS0_Pi)
        /*0014*/ 	.word	0x00000000


	//----- nvinfo : EIATTR_MIN_STACK_SIZE
	.align		4
.L_3:
        /*0018*/ 	.byte	0x04, 0x12
        /*001a*/ 	.short	(.L_5 - .L_4)
	.align		4
.L_4:
        /*001c*/ 	.word	index@(_Z9addKernelPKiS0_Pi)
        /*0020*/ 	.word	0x00000000
.L_5:


//--------------------- .nv.compat                --------------------------
	.section	.nv.compat,"",@"SHT_CUDA_COMPAT_INFO"
	.align	4
        /*0000*/ 	.byte	0x02, 0x09, 0x00, 0x00, 0x02, 0x02, 0x01, 0x00, 0x02, 0x05, 0x05, 0x00, 0x03, 0x07, 0x01, 0x01
        /*0010*/ 	.byte	0x02, 0x03, 0x00, 0x00, 0x02, 0x06, 0x01, 0x00, 0x04, 0x0b, 0x08, 0x00, 0x09, 0x00, 0x00, 0x00
        /*0020*/ 	.byte	0x00, 0x00, 0x00, 0x00


//--------------------- .nv.info._Z9addKernelPKiS0_Pi --------------------------
	.section	.nv.info._Z9addKernelPKiS0_Pi,"",@"SHT_CUDA_INFO"
	.sectionflags	@""
	.align	4


	//----- nvinfo : EIATTR_CUDA_API_VERSION
	.align		4
        /*0000*/ 	.byte	0x04, 0x37
        /*0002*/ 	.short	(.L_7 - .L_6)
.L_6:
        /*0004*/ 	.word	0x00000082


	//----- nvinfo : EIATTR_KPARAM_INFO
	.align		4
.L_7:
        /*0008*/ 	.byte	0x04, 0x17
        /*000a*/ 	.short	(.L_9 - .L_8)
.L_8:
        /*000c*/ 	.word	0x00000000
        /*0010*/ 	.short	0x0002
        /*0012*/ 	.short	0x0010
        /*0014*/ 	.byte	0x00, 0xf5, 0x21, 0x00


	//----- nvinfo : EIATTR_KPARAM_INFO
	.align		4
.L_9:
        /*0018*/ 	.byte	0x04, 0x17
        /*001a*/ 	.short	(.L_11 - .L_10)
.L_10:
        /*001c*/ 	.word	0x00000000
        /*0020*/ 	.short	0x0001
        /*0022*/ 	.short	0x0008
        /*0024*/ 	.byte	0x00, 0xf5, 0x21, 0x00


	//----- nvinfo : EIATTR_KPARAM_INFO
	.align		4
.L_11:
        /*0028*/ 	.byte	0x04, 0x17
        /*002a*/ 	.short	(.L_13 - .L_12)
.L_12:
        /*002c*/ 	.word	0x00000000
        /*0030*/ 	.short	0x0000
        /*0032*/ 	.short	0x0000
        /*0034*/ 	.byte	0x00, 0xf5, 0x21, 0x00


	//----- nvinfo : EIATTR_SPARSE_MMA_MASK
	.align		4
.L_13:
        /*0038*/ 	.byte	0x03, 0x50
        /*003a*/ 	.short	0x0000


	//----- nvinfo : EIATTR_MAXREG_COUNT
	.align		4
        /*003c*/ 	.byte	0x03, 0x1b
        /*003e*/ 	.short	0x00ff


	//----- nvinfo : EIATTR_MERCURY_ISA_VERSION
	.align		4
        /*0040*/ 	.byte	0x03, 0x5f
        /*0042*/ 	.short	0x0101


	//----- nvinfo : EIATTR_VRC_CTA_INIT_COUNT
	.align		4
        /*0044*/ 	.byte	0x02, 0x4a
	.zero		1
	.zero		1


	//----- nvinfo : EIATTR_EXIT_INSTR_OFFSETS
	.align		4
        /*0048*/ 	.byte	0x04, 0x1c
        /*004a*/ 	.short	(.L_15 - .L_14)


	//   ....[0]....
.L_14:
        /*004c*/ 	.word	0x00000010


	//----- nvinfo : EIATTR_CBANK_PARAM_SIZE
	.align		4
.L_15:
        /*0050*/ 	.byte	0x03, 0x19
        /*0052*/ 	.short	0x0018


	//----- nvinfo : EIATTR_PARAM_CBANK
	.align		4
        /*0054*/ 	.byte	0x04, 0x0a
        /*0056*/ 	.short	(.L_17 - .L_16)
	.align		4
.L_16:
        /*0058*/ 	.word	index@(.nv.constant0._Z9addKernelPKiS0_Pi)
        /*005c*/ 	.short	0x0380
        /*005e*/ 	.short	0x0018


	//----- nvinfo : EIATTR_SW_WAR
	.align		4
.L_17:
        /*0060*/ 	.byte	0x04, 0x36
        /*0062*/ 	.short	(.L_19 - .L_18)
.L_18:
        /*0064*/ 	.word	0x00000008
.L_19:


//--------------------- .nv.callgraph             --------------------------
	.section	.nv.callgraph,"",@"SHT_CUDA_CALLGRAPH"
	.align	4
	.sectionentsize	8
	.align		4
        /*0000*/ 	.word	0x00000000
	.align		4
        /*0004*/ 	.word	0xffffffff
	.align		4
        /*0008*/ 	.word	0x00000000
	.align		4
        /*000c*/ 	.word	0xfffffffe
	.align		4
        /*0010*/ 	.word	0x00000000
	.align		4
        /*0014*/ 	.word	0xfffffffd
	.align		4
        /*0018*/ 	.word	0x00000000
	.align		4
        /*001c*/ 	.word	0xfffffffc


//--------------------- .text._Z9addKernelPKiS0_Pi --------------------------
	.section	.text._Z9addKernelPKiS0_Pi,"ax",@progbits
	.align	128
        .global         _Z9addKernelPKiS0_Pi
        .type           _Z9addKernelPKiS0_Pi,@function
        .size           _Z9addKernelPKiS0_Pi,(.L_x_1 - _Z9addKernelPKiS0_Pi)
        .other          _Z9addKernelPKiS0_Pi,@"STO_CUDA_ENTRY STV_DEFAULT"
_Z9addKernelPKiS0_Pi:
.text._Z9addKernelPKiS0_Pi:
[----:B------:R-:W-:Y:S01]  /*0000*/  LDC R1, c[0x0][0x37c] ;  /* 0x0000df00ff017b82 */ /* 0x000fe20000000800 */
[----:B------:R-:W-:Y:S05]  /*0010*/  EXIT ;  /* 0x000000000000794d */ /* 0x000fea0003800000 */
.L_x_0:
[----:B------:R-:W-:-:S00]  /*0020*/  BRA `(.L_x_0) ;  /* 0xfffffffc00fc7947 */ /* 0x000fc0000383ffff */
[----:B------:R-:W-:-:S00]  /*0030*/  NOP ;  /* 0x0000000000007918 */ /* 0x000fc00000000000 */
        /* <DEDUP_REMOVED lines=12> */
.L_x_1:


//--------------------- .nv.shared.reserved.0     --------------------------
	.section	.nv.shared.reserved.0,"aw",@nobits
	.weak		__nv_reservedSMEM_offset_0_alias
	.size		__nv_reservedSMEM_offset_0_alias, 0, 64
	.other		__nv_reservedSMEM_offset_0_alias,@"STO_CUDA_RESERVED_SHARED STV_DEFAULT"
__nv_reservedSMEM_offset_0_alias:
	.zero		0
	.zero		64


//--------------------- .nv.constant0._Z9addKernelPKiS0_Pi --------------------------
	.section	.nv.constant0._Z9addKernelPKiS0_Pi,"a",@progbits
	.sectionflags	@""
	.align	4
.nv.constant0._Z9addKernelPKiS0_Pi:
	.zero		920


//--------------------- SYMBOLS --------------------------

	.type		.nv.reservedSmem.offset0,@object
	.size		.nv.reservedSmem.offset0,0x4
